	.headerflags	@"EF_CUDA_TEXMODE_UNIFIED EF_CUDA_64BIT_ADDRESS EF_CUDA_ACCELERATORS EF_CUDA_SM90 EF_CUDA_VIRTUAL_SM(EF_CUDA_SM90)"
	.elftype	@"ET_EXEC"


//--------------------- .nv.info                  --------------------------
	.section	.nv.info,"",@"SHT_CUDA_INFO"
	.align	4


	//----- nvinfo : EIATTR_REGCOUNT
	.align		4
        /*0000*/ 	.byte	0x04, 0x2f
        /*0002*/ 	.short	(.L_1 - .L_0)
	.align		4
.L_0:
        /*0004*/ 	.word	index@(triton_poi_fused_convolution_relu_9)
        /*0008*/ 	.word	0x00000012


	//----- nvinfo : EIATTR_MIN_STACK_SIZE
	.align		4
.L_1:
        /*000c*/ 	.byte	0x04, 0x12
        /*000e*/ 	.short	(.L_3 - .L_2)
	.align		4
.L_2:
        /*0010*/ 	.word	index@(triton_poi_fused_convolution_relu_9)
        /*0014*/ 	.word	0x00000000


	//----- nvinfo : EIATTR_FRAME_SIZE
	.align		4
.L_3:
        /*0018*/ 	.byte	0x04, 0x11
        /*001a*/ 	.short	(.L_5 - .L_4)
	.align		4
.L_4:
        /*001c*/ 	.word	index@(triton_poi_fused_convolution_relu_9)
        /*0020*/ 	.word	0x00000000


	//----- nvinfo : EIATTR_MIN_STACK_SIZE
	.align		4
.L_5:
        /*0024*/ 	.byte	0x04, 0x12
        /*0026*/ 	.short	(.L_7 - .L_6)
	.align		4
.L_6:
        /*0028*/ 	.word	index@(triton_poi_fused_convolution_relu_9)
        /*002c*/ 	.word	0x00000000
.L_7:


//--------------------- .nv.info.triton_poi_fused_convolution_relu_9 --------------------------
	.section	.nv.info.triton_poi_fused_convolution_relu_9,"",@"SHT_CUDA_INFO"
	.sectionflags	@""
	.align	4


	//----- nvinfo : EIATTR_CUDA_API_VERSION
	.align		4
        /*0000*/ 	.byte	0x04, 0x37
        /*0002*/ 	.short	(.L_9 - .L_8)
.L_8:
        /*0004*/ 	.word	0x0000007c


	//----- nvinfo : EIATTR_KPARAM_INFO
	.align		4
.L_9:
        /*0008*/ 	.byte	0x04, 0x17
        /*000a*/ 	.short	(.L_11 - .L_10)
.L_10:
        /*000c*/ 	.word	0x00000000
        /*0010*/ 	.short	0x0002
        /*0012*/ 	.short	0x0010
        /*0014*/ 	.byte	0x00, 0xf0, 0x11, 0x00


	//----- nvinfo : EIATTR_KPARAM_INFO
	.align		4
.L_11:
        /*0018*/ 	.byte	0x04, 0x17
        /*001a*/ 	.short	(.L_13 - .L_12)
.L_12:
        /*001c*/ 	.word	0x00000000
        /*0020*/ 	.short	0x0001
        /*0022*/ 	.short	0x0008
        /*0024*/ 	.byte	0x00, 0xf4, 0x21, 0x00


	//----- nvinfo : EIATTR_KPARAM_INFO
	.align		4
.L_13:
        /*0028*/ 	.byte	0x04, 0x17
        /*002a*/ 	.short	(.L_15 - .L_14)
.L_14:
        /*002c*/ 	.word	0x00000000
        /*0030*/ 	.short	0x0000
        /*0032*/ 	.short	0x0000
        /*0034*/ 	.byte	0x00, 0xf4, 0x21, 0x00


	//----- nvinfo : EIATTR_SPARSE_MMA_MASK
	.align		4
.L_15:
        /*0038*/ 	.byte	0x03, 0x50
        /*003a*/ 	.short	0x0000


	//----- nvinfo : EIATTR_MAXREG_COUNT
	.align		4
        /*003c*/ 	.byte	0x03, 0x1b
        /*003e*/ 	.short	0x00ff


	//----- nvinfo : EIATTR_EXIT_INSTR_OFFSETS
	.align		4
        /*0040*/ 	.byte	0x04, 0x1c
        /*0042*/ 	.short	(.L_17 - .L_16)


	//   ....[0]....
.L_16:
        /*0044*/ 	.word	0x000002d0


	//----- nvinfo : EIATTR_REQNTID
	.align		4
.L_17:
        /*0048*/ 	.byte	0x04, 0x10
        /*004a*/ 	.short	(.L_19 - .L_18)
.L_18:
        /*004c*/ 	.word	0x00000080
        /*0050*/ 	.word	0x00000001
        /*0054*/ 	.word	0x00000001


	//----- nvinfo : EIATTR_CBANK_PARAM_SIZE
	.align		4
.L_19:
        /*0058*/ 	.byte	0x03, 0x19
        /*005a*/ 	.short	0x0014


	//----- nvinfo : EIATTR_PARAM_CBANK
	.align		4
        /*005c*/ 	.byte	0x04, 0x0a
        /*005e*/ 	.short	(.L_21 - .L_20)
	.align		4
.L_20:
        /*0060*/ 	.word	index@(.nv.constant0.triton_poi_fused_convolution_relu_9)
        /*0064*/ 	.short	0x0210
        /*0066*/ 	.short	0x0014


	//----- nvinfo : EIATTR_SW_WAR
	.align		4
.L_21:
        /*0068*/ 	.byte	0x04, 0x36
        /*006a*/ 	.short	(.L_23 - .L_22)
.L_22:
        /*006c*/ 	.word	0x00000008
.L_23:


//--------------------- .nv.callgraph             --------------------------
	.section	.nv.callgraph,"",@"SHT_CUDA_CALLGRAPH"
	.align	4
	.sectionentsize	8
	.align		4
        /*0000*/ 	.word	0x00000000
	.align		4
        /*0004*/ 	.word	0xffffffff
	.align		4
        /*0008*/ 	.word	0x00000000
	.align		4
        /*000c*/ 	.word	0xfffffffe
	.align		4
        /*0010*/ 	.word	0x00000000
	.align		4
        /*0014*/ 	.word	0xfffffffd
	.align		4
        /*0018*/ 	.word	0x00000000
	.align		4
        /*001c*/ 	.word	0xfffffffc


//--------------------- .text.triton_poi_fused_convolution_relu_9 --------------------------
	.section	.text.triton_poi_fused_convolution_relu_9,"ax",@progbits
	.align	128
        .global         triton_poi_fused_convolution_relu_9
        .type           triton_poi_fused_convolution_relu_9,@function
        .size           triton_poi_fused_convolution_relu_9,(.L_x_1 - triton_poi_fused_convolution_relu_9)
        .other          triton_poi_fused_convolution_relu_9,@"STO_CUDA_ENTRY STV_DEFAULT"
triton_poi_fused_convolution_relu_9:
.text.triton_poi_fused_convolution_relu_9:
[----:B------:R-:W-:Y:S01]  /*0000*/  LDC R1, c[0x0][0x28] ;  /* 0x00000a00ff017b82 */ /* 0x000fe20000000800 */
[----:B------:R-:W1:Y:S07]  /*0010*/  S2R R0, SR_TID.X ;  /* 0x0000000000007919 */ /* 0x000e6e0000002100 */
[----:B------:R-:W2:Y:S01]  /*0020*/  LDC.64 R4, c[0x0][0x218] ;  /* 0x00008600ff047b82 */ /* 0x000ea20000000a00 */
[----:B------:R-:W-:Y:S01]  /*0030*/  ULDC.64 UR4, c[0x0][0x208] ;  /* 0x0000820000047ab9 */ /* 0x000fe20000000a00 */
[----:B------:R-:W3:Y:S06]  /*0040*/  S2R R7, SR_CTAID.X ;  /* 0x0000000000077919 */ /* 0x000eec0000002500 */
[----:B------:R-:W4:Y:S01]  /*0050*/  LDC.64 R2, c[0x0][0x210] ;  /* 0x00008400ff027b82 */ /* 0x000f220000000a00 */
[----:B-1----:R-:W-:Y:S01]  /*0060*/  IMAD.SHL.U32 R0, R0, 0x4, RZ ;  /* 0x0000000400007824 */ /* 0x002fe200078e00ff */
[----:B---3--:R-:W-:-:S04]  /*0070*/  SHF.R.S32.HI R6, RZ, 0x15, R7 ;  /* 0x00000015ff067819 */ /* 0x008fc80000011407 */
[----:B------:R-:W-:-:S05]  /*0080*/  LOP3.LUT R0, R0, 0x1fc, RZ, 0xc0, !PT ;  /* 0x000001fc00007812 */ /* 0x000fca00078ec0ff */
[----:B------:R-:W-:Y:S01]  /*0090*/  IMAD R7, R7, 0x400, R0 ;  /* 0x0000040007077824 */ /* 0x000fe200078e0200 */
[----:B------:R-:W-:-:S03]  /*00a0*/  SGXT R0, R6, 0x1 ;  /* 0x000000010600781a */ /* 0x000fc60000000200 */
[----:B----4-:R-:W-:Y:S01]  /*00b0*/  IMAD.WIDE R2, R7, 0x4, R2 ;  /* 0x0000000407027825 */ /* 0x010fe200078e0202 */
[----:B------:R-:W-:-:S04]  /*00c0*/  LEA.HI R0, R0, R7, RZ, 0x6 ;  /* 0x0000000700007211 */ /* 0x000fc800078f30ff */
[----:B------:R-:W-:Y:S01]  /*00d0*/  LOP3.LUT R0, R0, 0xffffffc0, RZ, 0xc0, !PT ;  /* 0xffffffc000007812 */ /* 0x000fe200078ec0ff */
[----:B------:R-:W3:Y:S04]  /*00e0*/  LDG.E.128 R12, desc[UR4][R2.64+0x800] ;  /* 0x00080004020c7981 */ /* 0x000ee8000c1e1d00 */
[----:B------:R-:W-:-:S04]  /*00f0*/  IMAD.IADD R9, R7, 0x1, -R0 ;  /* 0x0000000107097824 */ /* 0x000fc800078e0a00 */
[----:B--2---:R-:W-:Y:S02]  /*0100*/  IMAD.WIDE R4, R9, 0x4, R4 ;  /* 0x0000000409047825 */ /* 0x004fe400078e0204 */
[----:B------:R-:W2:Y:S04]  /*0110*/  LDG.E.128 R8, desc[UR4][R2.64] ;  /* 0x0000000402087981 */ /* 0x000ea8000c1e1d00 */
[----:B------:R-:W3:Y:S02]  /*0120*/  LDG.E.EL.128 R4, desc[UR4][R4.64] ;  /* 0x0000000404047981 */ /* 0x000ee4000c2e1d00 */
[CC--:B---3--:R-:W-:Y:S01]  /*0130*/  FSETP.GEU.AND P6, PT, R12.reuse, -R4.reuse, PT ;  /* 0x800000040c00720b */ /* 0x0c8fe20003fce000 */
[--C-:B------:R-:W-:Y:S01]  /*0140*/  FADD R12, R12, R4.reuse ;  /* 0x000000040c0c7221 */ /* 0x100fe20000000000 */
[C---:B--2---:R-:W-:Y:S01]  /*0150*/  FSETP.GEU.AND P2, PT, R8.reuse, -R4, PT ;  /* 0x800000040800720b */ /* 0x044fe20003f4e000 */
[----:B------:R-:W-:Y:S01]  /*0160*/  FADD R8, R8, R4 ;  /* 0x0000000408087221 */ /* 0x000fe20000000000 */
[----:B------:R-:W-:-:S02]  /*0170*/  FSETP.GEU.AND P5, PT, R13, -R5, PT ;  /* 0x800000050d00720b */ /* 0x000fc40003fae000 */
[----:B------:R-:W-:Y:S01]  /*0180*/  SEL R4, R12, RZ, P6 ;  /* 0x000000ff0c047207 */ /* 0x000fe20003000000 */
[----:B------:R-:W-:Y:S01]  /*0190*/  FADD R13, R13, R5 ;  /* 0x000000050d0d7221 */ /* 0x000fe20000000000 */
[CC--:B------:R-:W-:Y:S01]  /*01a0*/  FSETP.GEU.AND P4, PT, R14.reuse, -R6.reuse, PT ;  /* 0x800000060e00720b */ /* 0x0c0fe20003f8e000 */
[--C-:B------:R-:W-:Y:S01]  /*01b0*/  FADD R14, R14, R6.reuse ;  /* 0x000000060e0e7221 */ /* 0x100fe20000000000 */
[C---:B------:R-:W-:Y:S01]  /*01c0*/  FSETP.GEU.AND P3, PT, R15.reuse, -R7, PT ;  /* 0x800000070f00720b */ /* 0x040fe20003f6e000 */
[----:B------:R-:W-:Y:S01]  /*01d0*/  FADD R15, R15, R7 ;  /* 0x000000070f0f7221 */ /* 0x000fe20000000000 */
[C---:B------:R-:W-:Y:S01]  /*01e0*/  FSETP.GEU.AND P1, PT, R9.reuse, -R5, PT ;  /* 0x800000050900720b */ /* 0x040fe20003f2e000 */
[----:B------:R-:W-:Y:S01]  /*01f0*/  FADD R9, R9, R5 ;  /* 0x0000000509097221 */ /* 0x000fe20000000000 */
[C---:B------:R-:W-:Y:S01]  /*0200*/  FSETP.GEU.AND P0, PT, R10.reuse, -R6, PT ;  /* 0x800000060a00720b */ /* 0x040fe20003f0e000 */
[----:B------:R-:W-:Y:S01]  /*0210*/  FADD R10, R10, R6 ;  /* 0x000000060a0a7221 */ /* 0x000fe20000000000 */
[C---:B------:R-:W-:Y:S01]  /*0220*/  FSETP.GEU.AND P6, PT, R11.reuse, -R7, PT ;  /* 0x800000070b00720b */ /* 0x040fe20003fce000 */
[----:B------:R-:W-:Y:S01]  /*0230*/  FADD R11, R11, R7 ;  /* 0x000000070b0b7221 */ /* 0x000fe20000000000 */
[----:B------:R-:W-:-:S02]  /*0240*/  SEL R5, R13, RZ, P5 ;  /* 0x000000ff0d057207 */ /* 0x000fc40002800000 */
[----:B------:R-:W-:Y:S02]  /*0250*/  SEL R6, R14, RZ, P4 ;  /* 0x000000ff0e067207 */ /* 0x000fe40002000000 */
[----:B------:R-:W-:Y:S02]  /*0260*/  SEL R7, R15, RZ, P3 ;  /* 0x000000ff0f077207 */ /* 0x000fe40001800000 */
[----:B------:R-:W-:Y:S02]  /*0270*/  SEL R8, R8, RZ, P2 ;  /* 0x000000ff08087207 */ /* 0x000fe40001000000 */
[----:B------:R-:W-:Y:S02]  /*0280*/  SEL R9, R9, RZ, P1 ;  /* 0x000000ff09097207 */ /* 0x000fe40000800000 */
[----:B------:R-:W-:Y:S02]  /*0290*/  SEL R10, R10, RZ, P0 ;  /* 0x000000ff0a0a7207 */ /* 0x000fe40000000000 */
[----:B------:R-:W-:Y:S01]  /*02a0*/  SEL R11, R11, RZ, P6 ;  /* 0x000000ff0b0b7207 */ /* 0x000fe20003000000 */
[----:B------:R-:W-:Y:S04]  /*02b0*/  STG.E.128 desc[UR4][R2.64+0x800], R4 ;  /* 0x0008000402007986 */ /* 0x000fe8000c101d04 */
[----:B------:R-:W-:Y:S01]  /*02c0*/  STG.E.128 desc[UR4][R2.64], R8 ;  /* 0x0000000802007986 */ /* 0x000fe2000c101d04 */
[----:B------:R-:W-:Y:S05]  /*02d0*/  EXIT ;  /* 0x000000000000794d */ /* 0x000fea0003800000 */
.L_x_0:
[----:B------:R-:W-:-:S00]  /*02e0*/  BRA `(.L_x_0) ;  /* 0xfffffffc00fc7947 */ /* 0x000fc0000383ffff */
[----:B------:R-:W-:-:S00]  /*02f0*/  NOP ;  /* 0x0000000000007918 */ /* 0x000fc00000000000 */
        /* <DEDUP_REMOVED lines=8> */
.L_x_1:


//--------------------- .nv.constant0.triton_poi_fused_convolution_relu_9 --------------------------
	.section	.nv.constant0.triton_poi_fused_convolution_relu_9,"a",@progbits
	.sectionflags	@""
	.align	4
.nv.constant0.triton_poi_fused_convolution_relu_9:
	.zero		548
